	.headerflags	@"EF_CUDA_TEXMODE_UNIFIED EF_CUDA_64BIT_ADDRESS EF_CUDA_ACCELERATORS EF_CUDA_SM90 EF_CUDA_VIRTUAL_SM(EF_CUDA_SM90)"
	.elftype	@"ET_EXEC"


//--------------------- .nv.info                  --------------------------
	.section	.nv.info,"",@"SHT_CUDA_INFO"
	.align	4


	//----- nvinfo : EIATTR_REGCOUNT
	.align		4
        /*0000*/ 	.byte	0x04, 0x2f
        /*0002*/ 	.short	(.L_1 - .L_0)
	.align		4
.L_0:
        /*0004*/ 	.word	index@(triton_mm)
        /*0008*/ 	.word	0x00000040


	//----- nvinfo : EIATTR_MIN_STACK_SIZE
	.align		4
.L_1:
        /*000c*/ 	.byte	0x04, 0x12
        /*000e*/ 	.short	(.L_3 - .L_2)
	.align		4
.L_2:
        /*0010*/ 	.word	index@(triton_mm)
        /*0014*/ 	.word	0x00000000


	//----- nvinfo : EIATTR_FRAME_SIZE
	.align		4
.L_3:
        /*0018*/ 	.byte	0x04, 0x11
        /*001a*/ 	.short	(.L_5 - .L_4)
	.align		4
.L_4:
        /*001c*/ 	.word	index@(triton_mm)
        /*0020*/ 	.word	0x00000000


	//----- nvinfo : EIATTR_MIN_STACK_SIZE
	.align		4
.L_5:
        /*0024*/ 	.byte	0x04, 0x12
        /*0026*/ 	.short	(.L_7 - .L_6)
	.align		4
.L_6:
        /*0028*/ 	.word	index@(triton_mm)
        /*002c*/ 	.word	0x00000000
.L_7:


//--------------------- .nv.info.triton_mm        --------------------------
	.section	.nv.info.triton_mm,"",@"SHT_CUDA_INFO"
	.sectionflags	@""
	.align	4


	//----- nvinfo : EIATTR_CUDA_API_VERSION
	.align		4
        /*0000*/ 	.byte	0x04, 0x37
        /*0002*/ 	.short	(.L_9 - .L_8)
.L_8:
        /*0004*/ 	.word	0x0000007c


	//----- nvinfo : EIATTR_KPARAM_INFO
	.align		4
.L_9:
        /*0008*/ 	.byte	0x04, 0x17
        /*000a*/ 	.short	(.L_11 - .L_10)
.L_10:
        /*000c*/ 	.word	0x00000000
        /*0010*/ 	.short	0x0003
        /*0012*/ 	.short	0x0018
        /*0014*/ 	.byte	0x00, 0xf0, 0x11, 0x00


	//----- nvinfo : EIATTR_KPARAM_INFO
	.align		4
.L_11:
        /*0018*/ 	.byte	0x04, 0x17
        /*001a*/ 	.short	(.L_13 - .L_12)
.L_12:
        /*001c*/ 	.word	0x00000000
        /*0020*/ 	.short	0x0002
        /*0022*/ 	.short	0x0010
        /*0024*/ 	.byte	0x00, 0xf0, 0x21, 0x00


	//----- nvinfo : EIATTR_KPARAM_INFO
	.align		4
.L_13:
        /*0028*/ 	.byte	0x04, 0x17
        /*002a*/ 	.short	(.L_15 - .L_14)
.L_14:
        /*002c*/ 	.word	0x00000000
        /*0030*/ 	.short	0x0001
        /*0032*/ 	.short	0x0008
        /*0034*/ 	.byte	0x00, 0xf0, 0x21, 0x00


	//----- nvinfo : EIATTR_KPARAM_INFO
	.align		4
.L_15:
        /*0038*/ 	.byte	0x04, 0x17
        /*003a*/ 	.short	(.L_17 - .L_16)
.L_16:
        /*003c*/ 	.word	0x00000000
        /*0040*/ 	.short	0x0000
        /*0042*/ 	.short	0x0000
        /*0044*/ 	.byte	0x00, 0xf0, 0x21, 0x00


	//----- nvinfo : EIATTR_SPARSE_MMA_MASK
	.align		4
.L_17:
        /*0048*/ 	.byte	0x03, 0x50
        /*004a*/ 	.short	0x0000


	//----- nvinfo : EIATTR_MAXREG_COUNT
	.align		4
        /*004c*/ 	.byte	0x03, 0x1b
        /*004e*/ 	.short	0x00ff


	//----- nvinfo : EIATTR_COOP_GROUP_MASK_REGIDS
	.align		4
        /*0050*/ 	.byte	0x04, 0x29
        /*0052*/ 	.short	(.L_19 - .L_18)


	//   ....[0]....
.L_18:
        /*0054*/ 	.word	0xffffffff


	//----- nvinfo : EIATTR_COOP_GROUP_INSTR_OFFSETS
	.align		4
.L_19:
        /*0058*/ 	.byte	0x04, 0x28
        /*005a*/ 	.short	(.L_21 - .L_20)


	//   ....[0]....
.L_20:
        /*005c*/ 	.word	0x00000b10


	//----- nvinfo : EIATTR_EXIT_INSTR_OFFSETS
	.align		4
.L_21:
        /*0060*/ 	.byte	0x04, 0x1c
        /*0062*/ 	.short	(.L_23 - .L_22)


	//   ....[0]....
.L_22:
        /*0064*/ 	.word	0x00000050


	//   ....[1]....
        /*0068*/ 	.word	0x00001ad0


	//   ....[2]....
        /*006c*/ 	.word	0x00001b20


	//----- nvinfo : EIATTR_MAX_THREADS
	.align		4
.L_23:
        /*0070*/ 	.byte	0x04, 0x05
        /*0072*/ 	.short	(.L_25 - .L_24)
.L_24:
        /*0074*/ 	.word	0x00000100
        /*0078*/ 	.word	0x00000001
        /*007c*/ 	.word	0x00000001


	//----- nvinfo : EIATTR_CBANK_PARAM_SIZE
	.align		4
.L_25:
        /*0080*/ 	.byte	0x03, 0x19
        /*0082*/ 	.short	0x001c


	//----- nvinfo : EIATTR_PARAM_CBANK
	.align		4
        /*0084*/ 	.byte	0x04, 0x0a
        /*0086*/ 	.short	(.L_27 - .L_26)
	.align		4
.L_26:
        /*0088*/ 	.word	index@(.nv.constant0.triton_mm)
        /*008c*/ 	.short	0x0210
        /*008e*/ 	.short	0x001c


	//----- nvinfo : EIATTR_SW_WAR
	.align		4
.L_27:
        /*0090*/ 	.byte	0x04, 0x36
        /*0092*/ 	.short	(.L_29 - .L_28)
.L_28:
        /*0094*/ 	.word	0x00000008
.L_29:


//--------------------- .nv.callgraph             --------------------------
	.section	.nv.callgraph,"",@"SHT_CUDA_CALLGRAPH"
	.align	4
	.sectionentsize	8
	.align		4
        /*0000*/ 	.word	0x00000000
	.align		4
        /*0004*/ 	.word	0xffffffff
	.align		4
        /*0008*/ 	.word	0x00000000
	.align		4
        /*000c*/ 	.word	0xfffffffe
	.align		4
        /*0010*/ 	.word	0x00000000
	.align		4
        /*0014*/ 	.word	0xfffffffd
	.align		4
        /*0018*/ 	.word	0x00000000
	.align		4
        /*001c*/ 	.word	0xfffffffc


//--------------------- .text.triton_mm           --------------------------
	.section	.text.triton_mm,"ax",@progbits
	.sectionflags	@"SHF_BARRIERS=1"
	.align	128
        .global         triton_mm
        .type           triton_mm,@function
        .size           triton_mm,(.L_x_2 - triton_mm)
        .other          triton_mm,@"STO_CUDA_ENTRY STV_DEFAULT"
triton_mm:
.text.triton_mm:
[----:B------:R-:W1:Y:S02]  /*0000*/  LDC R1, c[0x0][0x28] ;  /* 0x00000a00ff017b82 */ /* 0x000e640000000800 */
[----:B------:R-:W2:Y:S01]  /*0010*/  LDC R9, c[0x0][0x228] ;  /* 0x00008a00ff097b82 */ /* 0x000ea20000000800 */
[----:B------:R-:W-:-:S04]  /*0020*/  IMAD.MOV.U32 R0, RZ, RZ, 0x3000 ;  /* 0x00003000ff007424 */ /* 0x000fc800078e00ff */
[----:B--2---:R-:W-:-:S05]  /*0030*/  IMAD R0, R9, R0, 0x3000000 ;  /* 0x0300000009007424 */ /* 0x004fca00078e0200 */
[----:B------:R-:W-:-:S13]  /*0040*/  ISETP.NE.AND P0, PT, R0, RZ, PT ;  /* 0x000000ff0000720c */ /* 0x000fda0003f05270 */
[----:B------:R-:W-:Y:S05]  /*0050*/  @!P0 EXIT ;  /* 0x000000000000894d */ /* 0x000fea0003800000 */
[----:B------:R-:W2:Y:S01]  /*0060*/  S2R R10, SR_CTAID.X ;  /* 0x00000000000a7919 */ /* 0x000ea20000002500 */
[C---:B------:R-:W-:Y:S01]  /*0070*/  VIADD R0, R9.reuse, 0x107f ;  /* 0x0000107f09007836 */ /* 0x040fe20000000000 */
[----:B------:R-:W3:Y:S01]  /*0080*/  S2UR UR4, SR_CgaCtaId ;  /* 0x00000000000479c3 */ /* 0x000ee20000008800 */
[----:B------:R-:W-:Y:S01]  /*0090*/  VIADD R9, R9, 0x1000 ;  /* 0x0000100009097836 */ /* 0x000fe20000000000 */
[----:B------:R-:W4:Y:S01]  /*00a0*/  S2R R13, SR_TID.X ;  /* 0x00000000000d7919 */ /* 0x000f220000002100 */
[----:B------:R-:W-:Y:S01]  /*00b0*/  UMOV UR6, 0x400 ;  /* 0x0000040000067882 */ /* 0x000fe20000000000 */
[----:B------:R-:W-:Y:S01]  /*00c0*/  SHF.R.S32.HI R3, RZ, 0x1f, R0 ;  /* 0x0000001fff037819 */ /* 0x000fe20000011400 */
[----:B------:R-:W-:Y:S01]  /*00d0*/  ULDC.64 UR18, c[0x0][0x208] ;  /* 0x0000820000127ab9 */ /* 0x000fe20000000a00 */
[----:B------:R-:W-:Y:S01]  /*00e0*/  IMAD.MOV.U32 R56, RZ, RZ, 0x2 ;  /* 0x00000002ff387424 */ /* 0x000fe200078e00ff */
[----:B------:R-:W-:Y:S02]  /*00f0*/  CS2R R24, SRZ ;  /* 0x0000000000187805 */ /* 0x000fe4000001ff00 */
[----:B------:R-:W-:Y:S01]  /*0100*/  LEA.HI R3, R3, R0, RZ, 0x7 ;  /* 0x0000000003037211 */ /* 0x000fe200078f38ff */
[----:B------:R-:W5:Y:S01]  /*0110*/  LDC.64 R22, c[0x0][0x218] ;  /* 0x00008600ff167b82 */ /* 0x000f620000000a00 */
[----:B------:R-:W-:Y:S01]  /*0120*/  IMAD.MOV.U32 R20, RZ, RZ, -0x20 ;  /* 0xffffffe0ff147424 */ /* 0x000fe200078e00ff */
[----:B------:R-:W-:-:S02]  /*0130*/  CS2R R26, SRZ ;  /* 0x00000000001a7805 */ /* 0x000fc4000001ff00 */
[----:B------:R-:W-:Y:S02]  /*0140*/  CS2R R28, SRZ ;  /* 0x00000000001c7805 */ /* 0x000fe4000001ff00 */
[----:B------:R-:W-:Y:S02]  /*0150*/  CS2R R30, SRZ ;  /* 0x00000000001e7805 */ /* 0x000fe4000001ff00 */
[----:B------:R-:W-:Y:S02]  /*0160*/  CS2R R32, SRZ ;  /* 0x0000000000207805 */ /* 0x000fe4000001ff00 */
[----:B------:R-:W-:Y:S02]  /*0170*/  CS2R R34, SRZ ;  /* 0x0000000000227805 */ /* 0x000fe4000001ff00 */
[----:B------:R-:W-:Y:S02]  /*0180*/  CS2R R36, SRZ ;  /* 0x0000000000247805 */ /* 0x000fe4000001ff00 */
[----:B------:R-:W-:-:S02]  /*0190*/  CS2R R38, SRZ ;  /* 0x0000000000267805 */ /* 0x000fc4000001ff00 */
[----:B------:R-:W-:Y:S02]  /*01a0*/  CS2R R40, SRZ ;  /* 0x0000000000287805 */ /* 0x000fe4000001ff00 */
[----:B------:R-:W-:Y:S02]  /*01b0*/  CS2R R42, SRZ ;  /* 0x00000000002a7805 */ /* 0x000fe4000001ff00 */
[----:B------:R-:W-:Y:S02]  /*01c0*/  CS2R R44, SRZ ;  /* 0x00000000002c7805 */ /* 0x000fe4000001ff00 */
[----:B------:R-:W-:Y:S02]  /*01d0*/  CS2R R46, SRZ ;  /* 0x00000000002e7805 */ /* 0x000fe4000001ff00 */
[----:B------:R-:W-:Y:S02]  /*01e0*/  CS2R R48, SRZ ;  /* 0x0000000000307805 */ /* 0x000fe4000001ff00 */
[----:B------:R-:W-:Y:S01]  /*01f0*/  CS2R R50, SRZ ;  /* 0x0000000000327805 */ /* 0x000fe2000001ff00 */
[----:B---3--:R-:W-:Y:S01]  /*0200*/  UPRMT UR6, UR4, 0x654, UR6 ;  /* 0x0000065404067896 */ /* 0x008fe20008000006 */
[----:B------:R-:W-:-:S02]  /*0210*/  CS2R R52, SRZ ;  /* 0x0000000000347805 */ /* 0x000fc4000001ff00 */
[----:B------:R-:W-:Y:S01]  /*0220*/  CS2R R54, SRZ ;  /* 0x0000000000367805 */ /* 0x000fe2000001ff00 */
[----:B------:R-:W-:Y:S01]  /*0230*/  UMOV UR4, 0xffffffff ;  /* 0xffffffff00047882 */ /* 0x000fe20000000000 */
[C---:B--2---:R-:W-:Y:S01]  /*0240*/  IMAD.HI R2, R10.reuse, 0x2aaaaaab, RZ ;  /* 0x2aaaaaab0a027827 */ /* 0x044fe200078e02ff */
[----:B------:R-:W-:Y:S02]  /*0250*/  IABS R11, R10 ;  /* 0x0000000a000b7213 */ /* 0x000fe40000000000 */
[----:B------:R-:W-:Y:S02]  /*0260*/  ISETP.GE.AND P2, PT, R10, RZ, PT ;  /* 0x000000ff0a00720c */ /* 0x000fe40003f46270 */
[----:B------:R-:W-:Y:S02]  /*0270*/  SHF.R.U32.HI R5, RZ, 0x1f, R2 ;  /* 0x0000001fff057819 */ /* 0x000fe40000011602 */
[----:B----4-:R-:W-:Y:S02]  /*0280*/  SHF.R.U32.HI R18, RZ, 0x5, R13 ;  /* 0x00000005ff127819 */ /* 0x010fe4000001160d */
[----:B------:R-:W-:-:S05]  /*0290*/  LEA.HI.SX32 R5, R2, R5, 0x18 ;  /* 0x0000000502057211 */ /* 0x000fca00078fc2ff */
[----:B------:R-:W-:-:S05]  /*02a0*/  IMAD.SHL.U32 R0, R5, 0x8, RZ ;  /* 0x0000000805007824 */ /* 0x000fca00078e00ff */
[----:B------:R-:W-:-:S04]  /*02b0*/  LEA.HI.SX32 R3, R3, -R0, 0x19 ;  /* 0x8000000003037211 */ /* 0x000fc800078fcaff */
[----:B------:R-:W-:-:S04]  /*02c0*/  VIMNMX R6, R3, 0x8, PT ;  /* 0x0000000803067848 */ /* 0x000fc80003fe0100 */
[-C--:B------:R-:W-:Y:S02]  /*02d0*/  IABS R15, R6.reuse ;  /* 0x00000006000f7213 */ /* 0x080fe40000000000 */
[----:B------:R-:W-:Y:S02]  /*02e0*/  IABS R12, R6 ;  /* 0x00000006000c7213 */ /* 0x000fe40000000000 */
[----:B------:R-:W2:Y:S03]  /*02f0*/  I2F.RP R4, R15 ;  /* 0x0000000f00047306 */ /* 0x000ea60000209400 */
[----:B------:R-:W-:-:S05]  /*0300*/  IMAD.MOV R17, RZ, RZ, -R12 ;  /* 0x000000ffff117224 */ /* 0x000fca00078e0a0c */
[----:B--2---:R-:W2:Y:S02]  /*0310*/  MUFU.RCP R4, R4 ;  /* 0x0000000400047308 */ /* 0x004ea40000001000 */
[----:B--2---:R-:W-:Y:S01]  /*0320*/  VIADD R2, R4, 0xffffffe ;  /* 0x0ffffffe04027836 */ /* 0x004fe20000000000 */
[----:B------:R-:W-:-:S05]  /*0330*/  IABS R4, R9 ;  /* 0x0000000900047213 */ /* 0x000fca0000000000 */
[----:B------:R2:W3:Y:S02]  /*0340*/  F2I.FTZ.U32.TRUNC.NTZ R3, R2 ;  /* 0x0000000200037305 */ /* 0x0004e4000021f000 */
[----:B--2---:R-:W-:Y:S02]  /*0350*/  IMAD.MOV.U32 R2, RZ, RZ, RZ ;  /* 0x000000ffff027224 */ /* 0x004fe400078e00ff */
[----:B---3--:R-:W-:-:S04]  /*0360*/  IMAD.MOV R8, RZ, RZ, -R3 ;  /* 0x000000ffff087224 */ /* 0x008fc800078e0a03 */
[----:B------:R-:W-:Y:S02]  /*0370*/  IMAD R7, R8, R15, RZ ;  /* 0x0000000f08077224 */ /* 0x000fe400078e02ff */
[----:B------:R-:W-:Y:S02]  /*0380*/  IMAD.MOV.U32 R8, RZ, RZ, R11 ;  /* 0x000000ffff087224 */ /* 0x000fe400078e000b */
[----:B------:R-:W-:Y:S02]  /*0390*/  IMAD.HI.U32 R3, R3, R7, R2 ;  /* 0x0000000703037227 */ /* 0x000fe400078e0002 */
[----:B------:R-:W2:Y:S02]  /*03a0*/  I2F.RP R7, R4 ;  /* 0x0000000400077306 */ /* 0x000ea40000209400 */
[----:B------:R-:W-:Y:S01]  /*03b0*/  IMAD R11, R5, -0x600, R10 ;  /* 0xfffffa00050b7824 */ /* 0x000fe200078e020a */
[----:B------:R-:W-:Y:S01]  /*03c0*/  LOP3.LUT R5, RZ, R6, RZ, 0x33, !PT ;  /* 0x00000006ff057212 */ /* 0x000fe200078e33ff */
[----:B------:R-:W-:-:S03]  /*03d0*/  IMAD.HI.U32 R2, R3, R8, RZ ;  /* 0x0000000803027227 */ /* 0x000fc600078e00ff */
[----:B------:R-:W-:Y:S01]  /*03e0*/  IABS R12, R11 ;  /* 0x0000000b000c7213 */ /* 0x000fe20000000000 */
[----:B------:R-:W-:-:S04]  /*03f0*/  IMAD R2, R2, R17, R8 ;  /* 0x0000001102027224 */ /* 0x000fc800078e0208 */
[----:B------:R-:W-:Y:S01]  /*0400*/  IMAD.HI.U32 R8, R3, R12, RZ ;  /* 0x0000000c03087227 */ /* 0x000fe200078e00ff */
[----:B------:R-:W-:Y:S01]  /*0410*/  ISETP.GT.U32.AND P0, PT, R15, R2, PT ;  /* 0x000000020f00720c */ /* 0x000fe20003f04070 */
[----:B--2---:R-:W2:Y:S02]  /*0420*/  MUFU.RCP R7, R7 ;  /* 0x0000000700077308 */ /* 0x004ea40000001000 */
[----:B------:R-:W-:Y:S01]  /*0430*/  IMAD R10, R8, R17, R12 ;  /* 0x00000011080a7224 */ /* 0x000fe200078e020c */
[----:B------:R-:W-:-:S09]  /*0440*/  SHF.R.U32.HI R12, RZ, 0x2, R13 ;  /* 0x00000002ff0c7819 */ /* 0x000fd2000001160d */
[----:B------:R-:W-:Y:S01]  /*0450*/  @!P0 IMAD.IADD R2, R2, 0x1, -R15 ;  /* 0x0000000102028824 */ /* 0x000fe200078e0a0f */
[----:B------:R-:W-:Y:S01]  /*0460*/  ISETP.GT.U32.AND P0, PT, R15, R10, PT ;  /* 0x0000000a0f00720c */ /* 0x000fe20003f04070 */
[----:B--2---:R-:W-:-:S03]  /*0470*/  VIADD R3, R7, 0xffffffe ;  /* 0x0ffffffe07037836 */ /* 0x004fc60000000000 */
[----:B------:R-:W-:-:S03]  /*0480*/  ISETP.GT.U32.AND P1, PT, R15, R2, PT ;  /* 0x000000020f00720c */ /* 0x000fc60003f24070 */
[----:B------:R-:W2:Y:S06]  /*0490*/  F2I.FTZ.U32.TRUNC.NTZ R3, R3 ;  /* 0x0000000300037305 */ /* 0x000eac000021f000 */
[--C-:B------:R-:W-:Y:S02]  /*04a0*/  @!P0 IMAD.IADD R10, R10, 0x1, -R15.reuse ;  /* 0x000000010a0a8824 */ /* 0x100fe400078e0a0f */
[----:B------:R-:W-:Y:S02]  /*04b0*/  @!P0 VIADD R8, R8, 0x1 ;  /* 0x0000000108088836 */ /* 0x000fe40000000000 */
[----:B------:R-:W-:Y:S01]  /*04c0*/  @!P1 IMAD.IADD R2, R2, 0x1, -R15 ;  /* 0x0000000102029824 */ /* 0x000fe200078e0a0f */
[----:B------:R-:W-:-:S02]  /*04d0*/  ISETP.NE.AND P1, PT, R6, RZ, PT ;  /* 0x000000ff0600720c */ /* 0x000fc40003f25270 */
[----:B------:R-:W-:Y:S01]  /*04e0*/  LOP3.LUT R6, R11, R6, RZ, 0x3c, !PT ;  /* 0x000000060b067212 */ /* 0x000fe200078e3cff */
[----:B------:R-:W-:Y:S01]  /*04f0*/  @!P2 IMAD.MOV R2, RZ, RZ, -R2 ;  /* 0x000000ffff02a224 */ /* 0x000fe200078e0a02 */
[----:B------:R-:W-:Y:S01]  /*0500*/  ISETP.GE.U32.AND P2, PT, R10, R15, PT ;  /* 0x0000000f0a00720c */ /* 0x000fe20003f46070 */
[----:B--2---:R-:W-:Y:S01]  /*0510*/  IMAD.MOV R17, RZ, RZ, -R3 ;  /* 0x000000ffff117224 */ /* 0x004fe200078e0a03 */
[----:B------:R-:W-:Y:S02]  /*0520*/  SGXT.U32 R11, R12, 0x6 ;  /* 0x000000060c0b781a */ /* 0x000fe40000000000 */
[----:B------:R-:W-:Y:S01]  /*0530*/  SEL R7, R5, R2, !P1 ;  /* 0x0000000205077207 */ /* 0x000fe20004800000 */
[----:B------:R-:W-:Y:S01]  /*0540*/  IMAD.MOV.U32 R2, RZ, RZ, RZ ;  /* 0x000000ffff027224 */ /* 0x000fe200078e00ff */
[----:B------:R-:W-:-:S03]  /*0550*/  ISETP.GE.AND P3, PT, R6, RZ, PT ;  /* 0x000000ff0600720c */ /* 0x000fc60003f66270 */
[----:B------:R-:W-:Y:S02]  /*0560*/  IMAD.IADD R0, R0, 0x1, R7 ;  /* 0x0000000100007824 */ /* 0x000fe400078e0207 */
[----:B------:R-:W-:Y:S02]  /*0570*/  IMAD R7, R17, R4, RZ ;  /* 0x0000000411077224 */ /* 0x000fe400078e02ff */
[----:B------:R-:W-:Y:S01]  /*0580*/  IMAD.SHL.U32 R10, R0, 0x80, RZ ;  /* 0x00000080000a7824 */ /* 0x000fe200078e00ff */
[----:B------:R-:W-:Y:S01]  /*0590*/  IABS R0, R9 ;  /* 0x0000000900007213 */ /* 0x000fe20000000000 */
[----:B------:R-:W-:-:S03]  /*05a0*/  IMAD.HI.U32 R2, R3, R7, R2 ;  /* 0x0000000703027227 */ /* 0x000fc600078e0002 */
[----:B------:R-:W-:Y:S01]  /*05b0*/  LOP3.LUT R6, R10, R11, RZ, 0xfc, !PT ;  /* 0x0000000b0a067212 */ /* 0x000fe200078efcff */
[----:B------:R-:W-:Y:S01]  /*05c0*/  IMAD.MOV R17, RZ, RZ, -R0 ;  /* 0x000000ffff117224 */ /* 0x000fe200078e0a00 */
[----:B------:R-:W-:Y:S01]  /*05d0*/  LOP3.LUT R12, R10, 0x40, R11, 0xfe, !PT ;  /* 0x000000400a0c7812 */ /* 0x000fe200078efe0b */
[----:B------:R-:W-:Y:S01]  /*05e0*/  @P2 VIADD R8, R8, 0x1 ;  /* 0x0000000108082836 */ /* 0x000fe20000000000 */
[----:B------:R-:W-:Y:S02]  /*05f0*/  IABS R15, R6 ;  /* 0x00000006000f7213 */ /* 0x000fe40000000000 */
[----:B------:R-:W-:Y:S01]  /*0600*/  IABS R3, R12 ;  /* 0x0000000c00037213 */ /* 0x000fe20000000000 */
[----:B------:R-:W-:Y:S02]  /*0610*/  @!P3 IMAD.MOV R8, RZ, RZ, -R8 ;  /* 0x000000ffff08b224 */ /* 0x000fe400078e0a08 */
[----:B------:R-:W-:-:S03]  /*0620*/  IMAD.HI.U32 R0, R2, R15, RZ ;  /* 0x0000000f02007227 */ /* 0x000fc600078e00ff */
[----:B------:R-:W-:Y:S01]  /*0630*/  SEL R7, R5, R8, !P1 ;  /* 0x0000000805077207 */ /* 0x000fe20004800000 */
[----:B------:R-:W-:-:S04]  /*0640*/  IMAD.HI.U32 R2, R2, R3, RZ ;  /* 0x0000000302027227 */ /* 0x000fc800078e00ff */
[-C--:B------:R-:W-:Y:S02]  /*0650*/  IMAD R15, R0, R17.reuse, R15 ;  /* 0x00000011000f7224 */ /* 0x080fe400078e020f */
[----:B------:R-:W-:Y:S02]  /*0660*/  IMAD R17, R2, R17, R3 ;  /* 0x0000001102117224 */ /* 0x000fe400078e0203 */
[----:B------:R-:W-:Y:S01]  /*0670*/  IMAD.SHL.U32 R7, R7, 0x40, RZ ;  /* 0x0000004007077824 */ /* 0x000fe200078e00ff */
[C---:B------:R-:W-:Y:S01]  /*0680*/  ISETP.GT.U32.AND P0, PT, R4.reuse, R15, PT ;  /* 0x0000000f0400720c */ /* 0x040fe20003f04070 */
[----:B------:R-:W-:Y:S01]  /*0690*/  IMAD.SHL.U32 R0, R13, 0x8, RZ ;  /* 0x000000080d007824 */ /* 0x000fe200078e00ff */
[----:B------:R-:W-:Y:S02]  /*06a0*/  ISETP.GT.U32.AND P1, PT, R4, R17, PT ;  /* 0x000000110400720c */ /* 0x000fe40003f24070 */
[----:B------:R-:W-:-:S05]  /*06b0*/  LOP3.LUT R14, R7, R11, RZ, 0xfc, !PT ;  /* 0x0000000b070e7212 */ /* 0x000fca00078efcff */
[----:B------:R-:W-:-:S04]  /*06c0*/  IMAD.HI R2, R14, 0x2aaaaaab, RZ ;  /* 0x2aaaaaab0e027827 */ /* 0x000fc800078e02ff */
[----:B------:R-:W-:Y:S01]  /*06d0*/  @!P0 IMAD.IADD R15, R15, 0x1, -R4 ;  /* 0x000000010f0f8824 */ /* 0x000fe200078e0a04 */
[----:B------:R-:W-:Y:S01]  /*06e0*/  SHF.R.U32.HI R3, RZ, 0x1f, R2 ;  /* 0x0000001fff037819 */ /* 0x000fe20000011602 */
[----:B------:R-:W-:Y:S01]  /*06f0*/  @!P1 IMAD.IADD R17, R17, 0x1, -R4 ;  /* 0x0000000111119824 */ /* 0x000fe200078e0a04 */
[----:B------:R-:W-:Y:S02]  /*0700*/  ISETP.GE.AND P0, PT, R6, RZ, PT ;  /* 0x000000ff0600720c */ /* 0x000fe40003f06270 */
[C---:B------:R-:W-:Y:S02]  /*0710*/  ISETP.GT.U32.AND P2, PT, R4.reuse, R15, PT ;  /* 0x0000000f0400720c */ /* 0x040fe40003f44070 */
[----:B------:R-:W-:Y:S02]  /*0720*/  ISETP.GT.U32.AND P3, PT, R4, R17, PT ;  /* 0x000000110400720c */ /* 0x000fe40003f64070 */
[----:B------:R-:W-:Y:S02]  /*0730*/  ISETP.GE.AND P1, PT, R12, RZ, PT ;  /* 0x000000ff0c00720c */ /* 0x000fe40003f26270 */
[----:B------:R-:W-:-:S02]  /*0740*/  LEA.HI R5, R2, R3, RZ, 0x15 ;  /* 0x0000000302057211 */ /* 0x000fc400078fa8ff */
[----:B------:R-:W2:Y:S01]  /*0750*/  LDC.64 R2, c[0x0][0x210] ;  /* 0x00008400ff027b82 */ /* 0x000ea20000000a00 */
[----:B------:R-:W-:Y:S02]  /*0760*/  LOP3.LUT R6, R0, 0x18, R13, 0x48, !PT ;  /* 0x0000001800067812 */ /* 0x000fe400078e480d */
[----:B------:R-:W-:Y:S02]  /*0770*/  LOP3.LUT R12, R11, 0x40, RZ, 0xfc, !PT ;  /* 0x000000400b0c7812 */ /* 0x000fe400078efcff */
[--C-:B------:R-:W-:Y:S01]  /*0780*/  @!P2 IMAD.IADD R15, R15, 0x1, -R4.reuse ;  /* 0x000000010f0fa824 */ /* 0x100fe200078e0a04 */
[----:B------:R-:W-:Y:S01]  /*0790*/  ISETP.NE.AND P2, PT, R9, RZ, PT ;  /* 0x000000ff0900720c */ /* 0x000fe20003f45270 */
[----:B------:R-:W-:Y:S01]  /*07a0*/  @!P3 IMAD.IADD R17, R17, 0x1, -R4 ;  /* 0x000000011111b824 */ /* 0x000fe200078e0a04 */
[----:B------:R-:W-:Y:S01]  /*07b0*/  LOP3.LUT R4, R0, 0x18, RZ, 0xc0, !PT ;  /* 0x0000001800047812 */ /* 0x000fe200078ec0ff */
[--C-:B------:R-:W-:Y:S02]  /*07c0*/  IMAD R8, R11, 0x20, R6.reuse ;  /* 0x000000200b087824 */ /* 0x100fe400078e0206 */
[----:B------:R-:W-:Y:S01]  /*07d0*/  IMAD R12, R12, 0x20, R6 ;  /* 0x000000200c0c7824 */ /* 0x000fe200078e0206 */
[----:B------:R-:W-:Y:S01]  /*07e0*/  LOP3.LUT R6, RZ, R9, RZ, 0x33, !PT ;  /* 0x00000009ff067212 */ /* 0x000fe200078e33ff */
[----:B------:R-:W-:-:S02]  /*07f0*/  @!P0 IMAD.MOV R15, RZ, RZ, -R15 ;  /* 0x000000ffff0f8224 */ /* 0x000fc400078e0a0f */
[----:B------:R-:W-:Y:S02]  /*0800*/  @!P1 IMAD.MOV R17, RZ, RZ, -R17 ;  /* 0x000000ffff119224 */ /* 0x000fe400078e0a11 */
[----:B------:R-:W-:Y:S01]  /*0810*/  IMAD R11, R5, -0x3000, R14 ;  /* 0xffffd000050b7824 */ /* 0x000fe200078e020e */
[----:B------:R-:W-:Y:S02]  /*0820*/  SHF.R.U32.HI R5, RZ, 0x3, R13 ;  /* 0x00000003ff057819 */ /* 0x000fe4000001160d */
[C---:B------:R-:W-:Y:S01]  /*0830*/  SEL R19, R6.reuse, R15, !P2 ;  /* 0x0000000f06137207 */ /* 0x040fe20005000000 */
[--C-:B------:R-:W-:Y:S01]  /*0840*/  IMAD R15, R11, 0xc00, R4.reuse ;  /* 0x00000c000b0f7824 */ /* 0x100fe200078e0204 */
[----:B------:R-:W-:Y:S02]  /*0850*/  SEL R17, R6, R17, !P2 ;  /* 0x0000001106117207 */ /* 0x000fe40005000000 */
[----:B------:R-:W-:Y:S01]  /*0860*/  SGXT.U32 R5, R5, 0x5 ;  /* 0x000000050505781a */ /* 0x000fe20000000000 */
[----:B------:R-:W-:-:S02]  /*0870*/  IMAD R11, R19, 0xc00, R4 ;  /* 0x00000c00130b7824 */ /* 0x000fc400078e0204 */
[----:B------:R-:W-:Y:S01]  /*0880*/  IMAD R17, R17, 0xc00, R4 ;  /* 0x00000c0011117824 */ /* 0x000fe200078e0204 */
[----:B------:R-:W-:Y:S01]  /*0890*/  LOP3.LUT R6, R5, R10, RZ, 0xfc, !PT ;  /* 0x0000000a05067212 */ /* 0x000fe200078efcff */
[----:B-1---5:R-:W-:Y:S01]  /*08a0*/  IMAD.WIDE R22, R15, 0x2, R22 ;  /* 0x000000020f167825 */ /* 0x022fe200078e0216 */
[----:B------:R-:W-:-:S03]  /*08b0*/  LEA R15, R8, UR6, 0x1 ;  /* 0x00000006080f7c11 */ /* 0x000fc6000f8e08ff */
[----:B--2---:R-:W-:Y:S01]  /*08c0*/  IMAD.WIDE R4, R11, 0x2, R2 ;  /* 0x000000020b047825 */ /* 0x004fe200078e0202 */
[----:B------:R-:W-:-:S03]  /*08d0*/  IADD3 R14, P0, R22, 0xc0, RZ ;  /* 0x000000c0160e7810 */ /* 0x000fc60007f1e0ff */
[----:B------:R-:W-:Y:S01]  /*08e0*/  IMAD.WIDE R10, R17, 0x2, R2 ;  /* 0x00000002110a7825 */ /* 0x000fe200078e0202 */
[----:B------:R-:W-:Y:S01]  /*08f0*/  LEA R17, R12, UR6, 0x1 ;  /* 0x000000060c117c11 */ /* 0x000fe2000f8e08ff */
[----:B------:R-:W-:Y:S01]  /*0900*/  @!PT LDS RZ, [RZ] ;  /* 0x00000000fffff984 */ /* 0x000fe20000000800 */
[----:B------:R-:W-:Y:S01]  /*0910*/  @!PT LDS RZ, [RZ] ;  /* 0x00000000fffff984 */ /* 0x000fe20000000800 */
[----:B------:R-:W-:Y:S01]  /*0920*/  @!PT LDS RZ, [RZ] ;  /* 0x00000000fffff984 */ /* 0x000fe20000000800 */
[----:B------:R-:W-:Y:S01]  /*0930*/  LDGSTS.E.BYPASS.128 [R15], desc[UR18][R4.64] ;  /* 0x00000000040f7fae */ /* 0x000fe2000b901c52 */
[----:B------:R-:W-:Y:S01]  /*0940*/  IADD3 R2, P2, R4, 0xc0, RZ ;  /* 0x000000c004027810 */ /* 0x000fe20007f5e0ff */
[----:B------:R-:W-:Y:S01]  /*0950*/  IMAD.X R21, RZ, RZ, R23, P0 ;  /* 0x000000ffff157224 */ /* 0x000fe200000e0617 */
[----:B------:R-:W-:Y:S01]  /*0960*/  IADD3 R16, P1, R10, 0xc0, RZ ;  /* 0x000000c00a107810 */ /* 0x000fe20007f3e0ff */
[----:B------:R-:W-:Y:S02]  /*0970*/  LDGSTS.E.BYPASS.128 [R17], desc[UR18][R10.64] ;  /* 0x000000000a117fae */ /* 0x000fe4000b901c52 */
[----:B------:R-:W-:Y:S02]  /*0980*/  IMAD.X R3, RZ, RZ, R5, P2 ;  /* 0x000000ffff037224 */ /* 0x000fe400010e0605 */
[----:B------:R-:W0:Y:S01]  /*0990*/  LDGDEPBAR ;  /* 0x00000000000079af */ /* 0x000e220000000000 */
[----:B------:R-:W-:-:S03]  /*09a0*/  IMAD.X R19, RZ, RZ, R11, P1 ;  /* 0x000000ffff137224 */ /* 0x000fc600008e060b */
[----:B------:R-:W-:Y:S04]  /*09b0*/  LDGSTS.E.BYPASS.128 [R15+0x8000], desc[UR18][R22.64] ;  /* 0x08000000160f7fae */ /* 0x000fe8000b901c52 */
[----:B------:R-:W0:Y:S01]  /*09c0*/  LDGDEPBAR ;  /* 0x00000000000079af */ /* 0x000e220000000000 */
[----:B------:R-:W-:Y:S06]  /*09d0*/  BAR.SYNC.DEFER_BLOCKING 0x0 ;  /* 0x0000000000007b1d */ /* 0x000fec0000010000 */
[----:B------:R-:W-:Y:S01]  /*09e0*/  @!PT LDS RZ, [RZ] ;  /* 0x00000000fffff984 */ /* 0x000fe20000000800 */
[----:B------:R-:W-:Y:S01]  /*09f0*/  @!PT LDS RZ, [RZ] ;  /* 0x00000000fffff984 */ /* 0x000fe20000000800 */
[----:B------:R-:W-:Y:S01]  /*0a00*/  @!PT LDS RZ, [RZ] ;  /* 0x00000000fffff984 */ /* 0x000fe20000000800 */
[----:B------:R-:W-:Y:S04]  /*0a10*/  LDGSTS.E.BYPASS.128 [R15+0x2000], desc[UR18][R4.64+0x40] ;  /* 0x02000040040f7fae */ /* 0x000fe8000b901c52 */
[----:B------:R-:W-:Y:S04]  /*0a20*/  LDGSTS.E.BYPASS.128 [R17+0x2000], desc[UR18][R10.64+0x40] ;  /* 0x020000400a117fae */ /* 0x000fe8000b901c52 */
[----:B------:R-:W0:Y:S04]  /*0a30*/  LDGDEPBAR ;  /* 0x00000000000079af */ /* 0x000e280000000000 */
[----:B------:R-:W-:Y:S04]  /*0a40*/  LDGSTS.E.BYPASS.128 [R15+0x9000], desc[UR18][R22.64+0x40] ;  /* 0x09000040160f7fae */ /* 0x000fe8000b901c52 */
[----:B------:R-:W0:Y:S01]  /*0a50*/  LDGDEPBAR ;  /* 0x00000000000079af */ /* 0x000e220000000000 */
[----:B------:R-:W-:Y:S06]  /*0a60*/  BAR.SYNC.DEFER_BLOCKING 0x0 ;  /* 0x0000000000007b1d */ /* 0x000fec0000010000 */
[----:B------:R-:W-:Y:S01]  /*0a70*/  @!PT LDS RZ, [RZ] ;  /* 0x00000000fffff984 */ /* 0x000fe20000000800 */
[----:B------:R-:W-:Y:S01]  /*0a80*/  @!PT LDS RZ, [RZ] ;  /* 0x00000000fffff984 */ /* 0x000fe20000000800 */
[----:B------:R-:W-:Y:S01]  /*0a90*/  @!PT LDS RZ, [RZ] ;  /* 0x00000000fffff984 */ /* 0x000fe20000000800 */
[----:B------:R-:W-:Y:S04]  /*0aa0*/  LDGSTS.E.BYPASS.128 [R15+0x4000], desc[UR18][R4.64+0x80] ;  /* 0x04000080040f7fae */ /* 0x000fe8000b901c52 */
[----:B------:R1:W-:Y:S04]  /*0ab0*/  LDGSTS.E.BYPASS.128 [R17+0x4000], desc[UR18][R10.64+0x80] ;  /* 0x040000800a117fae */ /* 0x0003e8000b901c52 */
[----:B------:R-:W0:Y:S04]  /*0ac0*/  LDGDEPBAR ;  /* 0x00000000000079af */ /* 0x000e280000000000 */
[----:B------:R2:W-:Y:S04]  /*0ad0*/  LDGSTS.E.BYPASS.128 [R15+0xa000], desc[UR18][R22.64+0x80] ;  /* 0x0a000080160f7fae */ /* 0x0005e8000b901c52 */
[----:B------:R-:W0:Y:S01]  /*0ae0*/  LDGDEPBAR ;  /* 0x00000000000079af */ /* 0x000e220000000000 */
[----:B-1----:R-:W-:-:S02]  /*0af0*/  SHF.R.U32.HI R17, RZ, 0x3, R13 ;  /* 0x00000003ff117819 */ /* 0x002fc4000001160d */
[----:B--2---:R-:W-:-:S07]  /*0b00*/  LOP3.LUT R23, R18, 0x7fffffc, RZ, 0xc0, !PT ;  /* 0x07fffffc12177812 */ /* 0x004fce00078ec0ff */
.L_x_0:
[----:B------:R-:W1:Y:S01]  /*0b10*/  SHFL.IDX PT, R4, R23, RZ, 0x1f ;  /* 0x00001fff17047589 */ /* 0x000e6200000e0000 */
[----:B------:R-:W-:Y:S01]  /*0b20*/  UIADD3 UR4, UR4, 0x1, URZ ;  /* 0x0000000104047890 */ /* 0x000fe2000fffe03f */
[----:B------:R-:W-:-:S04]  /*0b30*/  DEPBAR.LE SB0, 0x4 ;  /* 0x000081000000791a */ /* 0x000fc80000000000 */
[----:B------:R-:W-:Y:S01]  /*0b40*/  UISETP.GE.AND UP0, UPT, UR4, 0x4, UPT ;  /* 0x000000040400788c */ /* 0x000fe2000bf06270 */
[----:B------:R-:W-:Y:S01]  /*0b50*/  BAR.SYNC.DEFER_BLOCKING 0x0 ;  /* 0x0000000000007b1d */ /* 0x000fe20000010000 */
[----:B------:R-:W-:Y:S02]  /*0b60*/  VIADD R56, R56, 0x1 ;  /* 0x0000000138387836 */ /* 0x000fe40000000000 */
[----:B------:R-:W-:Y:S01]  /*0b70*/  USEL UR16, UR4, URZ, !UP0 ;  /* 0x0000003f04107287 */ /* 0x000fe2000c000000 */
[----:B------:R-:W-:Y:S02]  /*0b80*/  IMAD.MOV.U32 R10, RZ, RZ, R14 ;  /* 0x000000ffff0a7224 */ /* 0x000fe400078e000e */
[----:B------:R-:W-:Y:S01]  /*0b90*/  UMOV UR11, 0x80000020 ;  /* 0x80000020000b7882 */ /* 0x000fe20000000000 */
[----:B------:R-:W-:Y:S01]  /*0ba0*/  ULEA UR4, UR16, UR6, 0xd ;  /* 0x0000000610047291 */ /* 0x000fe2000f8e683f */
[----:B------:R-:W-:Y:S01]  /*0bb0*/  ISETP.GE.AND P1, PT, R56, 0x4, PT ;  /* 0x000000043800780c */ /* 0x000fe20003f26270 */
[----:B------:R-:W-:-:S02]  /*0bc0*/  VIADD R14, R20, 0x40 ;  /* 0x00000040140e7836 */ /* 0x000fc40000000000 */
[----:B------:R-:W-:Y:S01]  /*0bd0*/  USHF.R.U32.HI UR4, URZ, 0x4, UR4 ;  /* 0x000000043f047899 */ /* 0x000fe20008011604 */
[----:B------:R-:W-:-:S03]  /*0be0*/  SEL R56, R56, RZ, !P1 ;  /* 0x000000ff38387207 */ /* 0x000fc60004800000 */
[----:B------:R-:W-:Y:S01]  /*0bf0*/  ULOP3.LUT UR4, UR4, 0x3fff, URZ, 0xc0, !UPT ;  /* 0x00003fff04047892 */ /* 0x000fe2000f8ec03f */
[----:B------:R-:W-:Y:S02]  /*0c00*/  LEA R5, R56, UR6, 0xd ;  /* 0x0000000638057c11 */ /* 0x000fe4000f8e68ff */
[----:B-1----:R-:W-:Y:S01]  /*0c10*/  R2UR UR5, R4 ;  /* 0x00000000040572ca */ /* 0x002fe200000e0000 */
[----:B------:R-:W-:Y:S02]  /*0c20*/  VIADD R4, R20, 0x20 ;  /* 0x0000002014047836 */ /* 0x000fe40000000000 */
[--C-:B------:R-:W-:Y:S02]  /*0c30*/  IMAD R11, R8, 0x2, R5.reuse ;  /* 0x00000002080b7824 */ /* 0x100fe400078e0205 */
[----:B------:R-:W-:Y:S01]  /*0c40*/  IMAD R57, R12, 0x2, R5 ;  /* 0x000000020c397824 */ /* 0x000fe200078e0205 */
[----:B------:R-:W-:Y:S01]  /*0c50*/  WARPGROUP.ARRIVE ;  /* 0x00000000000079c5 */ /* 0x000fe20000000000 */
[----:B------:R-:W-:Y:S01]  /*0c60*/  ISETP.GE.U32.AND P0, PT, R4, 0xba0, PT ;  /* 0x00000ba00400780c */ /* 0x000fe20003f06070 */
[----:B------:R-:W-:-:S02]  /*0c70*/  IMAD.MOV.U32 R4, RZ, RZ, R16 ;  /* 0x000000ffff047224 */ /* 0x000fc400078e0010 */
[----:B------:R-:W-:Y:S02]  /*0c80*/  IMAD.MOV.U32 R5, RZ, RZ, R19 ;  /* 0x000000ffff057224 */ /* 0x000fe400078e0013 */
[C---:B------:R-:W-:Y:S01]  /*0c90*/  IMAD R19, R56.reuse, 0x1000, R15 ;  /* 0x0000100038137824 */ /* 0x040fe200078e020f */
[----:B------:R-:W-:Y:S01]  /*0ca0*/  USHF.L.U32 UR7, UR5, 0x6, URZ ;  /* 0x0000000605077899 */ /* 0x000fe2000800063f */
[----:B------:R-:W-:Y:S01]  /*0cb0*/  VIADD R56, R56, 0x1 ;  /* 0x0000000138387836 */ /* 0x000fe20000000000 */
[----:B------:R-:W-:Y:S02]  /*0cc0*/  ULEA UR5, UR16, UR6, 0xc ;  /* 0x0000000610057291 */ /* 0x000fe4000f8e603f */
[----:B------:R-:W-:Y:S02]  /*0cd0*/  ULOP3.LUT UR7, UR7, 0x1c0, URZ, 0xc0, !UPT ;  /* 0x000001c007077892 */ /* 0x000fe4000f8ec03f */
[----:B------:R-:W-:Y:S01]  /*0ce0*/  UIADD3 UR5, UR5, 0x8000, URZ ;  /* 0x0000800005057890 */ /* 0x000fe2000fffe03f */
[----:B------:R-:W-:Y:S01]  /*0cf0*/  ISETP.GE.AND P1, PT, R56, 0x4, PT ;  /* 0x000000043800780c */ /* 0x000fe20003f26270 */
[----:B------:R-:W-:-:S02]  /*0d00*/  UIADD3 UR12, UP0, UR7, UR4, URZ ;  /* 0x00000004070c7290 */ /* 0x000fc4000ff1e03f */
[----:B------:R-:W-:Y:S01]  /*0d10*/  USHF.R.U32.HI UR5, URZ, 0x4, UR5 ;  /* 0x000000043f057899 */ /* 0x000fe20008011605 */
[----:B------:R-:W-:Y:S01]  /*0d20*/  SEL R56, R56, RZ, !P1 ;  /* 0x000000ff38387207 */ /* 0x000fe20004800000 */
[----:B------:R-:W-:Y:S02]  /*0d30*/  UIADD3.X UR13, URZ, URZ, URZ, UP0, !UPT ;  /* 0x0000003f3f0d7290 */ /* 0x000fe400087fe43f */
[----:B------:R-:W-:Y:S02]  /*0d40*/  ULOP3.LUT UR4, UR5, 0x3fff, URZ, 0xc0, !UPT ;  /* 0x00003fff05047892 */ /* 0x000fe4000f8ec03f */
[----:B------:R-:W-:Y:S02]  /*0d50*/  ULOP3.LUT UR8, UR12, 0x2000000, URZ, 0xfc, !UPT ;  /* 0x020000000c087892 */ /* 0x000fe4000f8efc3f */
[----:B------:R-:W-:Y:S02]  /*0d60*/  ULOP3.LUT UR10, UR4, 0x1000000, URZ, 0xfc, !UPT ;  /* 0x01000000040a7892 */ /* 0x000fe4000f8efc3f */
[----:B------:R-:W-:Y:S01]  /*0d70*/  ULOP3.LUT UR9, UR13, 0x80000020, URZ, 0xfc, !UPT ;  /* 0x800000200d097892 */ /* 0x000fe2000f8efc3f */
[----:B------:R-:W-:Y:S01]  /*0d80*/  UMOV UR5, URZ ;  /* 0x0000003f00057c82 */ /* 0x000fe20008000000 */
[----:B------:R-:W-:-:S04]  /*0d90*/  UIADD3 UR16, UR16, 0x1, URZ ;  /* 0x0000000110107890 */ /* 0x000fc8000fffe03f */
[----:B------:R-:W-:-:S03]  /*0da0*/  UISETP.GE.AND UP0, UPT, UR16, 0x4, UPT ;  /* 0x000000041000788c */ /* 0x000fc6000bf06270 */
[----:B------:R-:W-:Y:S01]  /*0db0*/  HGMMA.64x64x16.F32.BF16 R24, gdesc[UR8], R24 ;  /* 0x00e00000081879f0 */ /* 0x000fe20008701818 */
[----:B------:R-:W-:Y:S01]  /*0dc0*/  UMOV UR8, 0x2000002 ;  /* 0x0200000200087882 */ /* 0x000fe20000000000 */
[----:B------:R-:W-:Y:S01]  /*0dd0*/  UMOV UR9, 0x80000020 ;  /* 0x8000002000097882 */ /* 0x000fe20000000000 */
[----:B------:R-:W-:Y:S01]  /*0de0*/  UMOV UR10, 0x1000002 ;  /* 0x01000002000a7882 */ /* 0x000fe20000000000 */
[----:B------:R-:W-:Y:S01]  /*0df0*/  UMOV UR11, 0x80000020 ;  /* 0x80000020000b7882 */ /* 0x000fe20000000000 */
[----:B------:R-:W-:Y:S02]  /*0e00*/  UIADD3.64 UR12, UR12, UR8, URZ ;  /* 0x000000080c0c7297 */ /* 0x000fe4000fffe03f */
[----:B------:R-:W-:Y:S02]  /*0e10*/  UIADD3.64 UR14, UR4, UR10, URZ ;  /* 0x0000000a040e7297 */ /* 0x000fe4000fffe03f */
[----:B------:R-:W-:-:S04]  /*0e20*/  USEL UR20, UR16, URZ, !UP0 ;  /* 0x0000003f10147287 */ /* 0x000fc8000c000000 */
[----:B------:R-:W-:Y:S02]  /*0e30*/  ULEA UR4, UR20, UR6, 0xd ;  /* 0x0000000614047291 */ /* 0x000fe4000f8e683f */
[----:B------:R-:W-:Y:S02]  /*0e40*/  ULEA UR5, UR20, UR6, 0xc ;  /* 0x0000000614057291 */ /* 0x000fe4000f8e603f */
[----:B------:R-:W-:Y:S02]  /*0e50*/  USHF.R.U32.HI UR4, URZ, 0x4, UR4 ;  /* 0x000000043f047899 */ /* 0x000fe40008011604 */
[----:B------:R-:W-:Y:S02]  /*0e60*/  UIADD3 UR5, UR5, 0x8000, URZ ;  /* 0x0000800005057890 */ /* 0x000fe4000fffe03f */
[----:B------:R-:W-:Y:S02]  /*0e70*/  ULOP3.LUT UR4, UR4, 0x3fff, URZ, 0xc0, !UPT ;  /* 0x00003fff04047892 */ /* 0x000fe4000f8ec03f */
[----:B------:R-:W-:-:S02]  /*0e80*/  USHF.R.U32.HI UR5, URZ, 0x4, UR5 ;  /* 0x000000043f057899 */ /* 0x000fc40008011605 */
[----:B------:R-:W-:Y:S02]  /*0e90*/  UIADD3 UR16, UP0, UR7, UR4, URZ ;  /* 0x0000000407107290 */ /* 0x000fe4000ff1e03f */
[----:B------:R-:W-:Y:S02]  /*0ea0*/  ULOP3.LUT UR4, UR5, 0x3fff, URZ, 0xc0, !UPT ;  /* 0x00003fff05047892 */ /* 0x000fe4000f8ec03f */
[----:B------:R-:W-:Y:S01]  /*0eb0*/  UIADD3.X UR17, URZ, URZ, URZ, UP0, !UPT ;  /* 0x0000003f3f117290 */ /* 0x000fe200087fe43f */
[----:B------:R-:W-:Y:S01]  /*0ec0*/  UMOV UR5, URZ ;  /* 0x0000003f00057c82 */ /* 0x000fe20008000000 */
[----:B------:R-:W-:-:S04]  /*0ed0*/  UIADD3 UR20, UR20, 0x1, URZ ;  /* 0x0000000114147890 */ /* 0x000fc8000fffe03f */
[----:B------:R-:W-:-:S04]  /*0ee0*/  UISETP.GE.AND UP0, UPT, UR20, 0x4, UPT ;  /* 0x000000041400788c */ /* 0x000fc8000bf06270 */
[----:B------:R-:W-:Y:S01]  /*0ef0*/  USEL UR20, UR20, URZ, !UP0 ;  /* 0x0000003f14147287 */ /* 0x000fe2000c000000 */
[----:B------:R-:W-:Y:S01]  /*0f00*/  HGMMA.64x64x16.F32.BF16 R24, gdesc[UR12], R24, gsb0 ;  /* 0x00e000000c1879f0 */ /* 0x000fe20008001818 */
[----:B------:R-:W-:Y:S02]  /*0f10*/  ULOP3.LUT UR12, UR16, 0x2000000, URZ, 0xfc, !UPT ;  /* 0x02000000100c7892 */ /* 0x000fe4000f8efc3f */
[----:B------:R-:W-:Y:S02]  /*0f20*/  ULOP3.LUT UR14, UR4, 0x1000000, URZ, 0xfc, !UPT ;  /* 0x01000000040e7892 */ /* 0x000fe4000f8efc3f */
[----:B------:R-:W-:Y:S01]  /*0f30*/  ULOP3.LUT UR13, UR17, 0x80000020, URZ, 0xfc, !UPT ;  /* 0x80000020110d7892 */ /* 0x000fe2000f8efc3f */
[----:B------:R-:W-:Y:S01]  /*0f40*/  UMOV UR15, 0x80000020 ;  /* 0x80000020000f7882 */ /* 0x000fe20000000000 */
[----:B------:R-:W-:Y:S02]  /*0f50*/  WARPGROUP.DEPBAR.LE gsb0, 0x1 ;  /* 0x00008000000079c5 */ /* 0x000fe40000010100 */
[----:B------:R-:W-:Y:S06]  /*0f60*/  BAR.SYNC.DEFER_BLOCKING 0x0 ;  /* 0x0000000000007b1d */ /* 0x000fec0000010000 */
[----:B------:R-:W-:Y:S01]  /*0f70*/  @!PT LDS RZ, [RZ] ;  /* 0x00000000fffff984 */ /* 0x000fe20000000800 */
[----:B------:R-:W-:Y:S01]  /*0f80*/  @!PT LDS RZ, [RZ] ;  /* 0x00000000fffff984 */ /* 0x000fe20000000800 */
[----:B------:R-:W-:Y:S01]  /*0f90*/  @!PT LDS RZ, [RZ] ;  /* 0x00000000fffff984 */ /* 0x000fe20000000800 */
[----:B------:R1:W-:Y:S04]  /*0fa0*/  LDGSTS.E.BYPASS.128 [R11], desc[UR18][R2.64], !P0 ;  /* 0x00000000020b7fae */ /* 0x0003e8000c101c52 */
[----:B------:R2:W-:Y:S04]  /*0fb0*/  LDGSTS.E.BYPASS.128 [R57], desc[UR18][R4.64], !P0 ;  /* 0x0000000004397fae */ /* 0x0005e8000c101c52 */
[----:B------:R-:W0:Y:S01]  /*0fc0*/  LDGDEPBAR ;  /* 0x00000000000079af */ /* 0x000e220000000000 */
[----:B-1----:R-:W-:-:S02]  /*0fd0*/  IMAD.MOV.U32 R11, RZ, RZ, R21 ;  /* 0x000000ffff0b7224 */ /* 0x002fc400078e0015 */
[----:B--2---:R-:W-:-:S03]  /*0fe0*/  IMAD R57, R56, 0x1000, R15 ;  /* 0x0000100038397824 */ /* 0x004fc600078e020f */
[----:B------:R1:W-:Y:S01]  /*0ff0*/  LDGSTS.E.BYPASS.128 [R19+0x8000], desc[UR18][R10.64], !P0 ;  /* 0x080000000a137fae */ /* 0x0003e2000c101c52 */
[----:B------:R-:W-:Y:S01]  /*1000*/  ISETP.GE.U32.AND P0, PT, R14, 0xba0, PT ;  /* 0x00000ba00e00780c */ /* 0x000fe20003f06070 */
[C---:B------:R-:W-:Y:S02]  /*1010*/  VIADD R14, R20.reuse, 0x60 ;  /* 0x00000060140e7836 */ /* 0x040fe40000000000 */
[----:B------:R-:W0:Y:S01]  /*1020*/  LDGDEPBAR ;  /* 0x00000000000079af */ /* 0x000e220000000000 */
[----:B------:R-:W-:Y:S01]  /*1030*/  VIADD R20, R20, 0x80 ;  /* 0x0000008014147836 */ /* 0x000fe20000000000 */
[C---:B-1----:R-:W-:Y:S01]  /*1040*/  LEA R19, R56.reuse, UR6, 0xd ;  /* 0x0000000638137c11 */ /* 0x042fe2000f8e68ff */
[----:B------:R-:W-:-:S04]  /*1050*/  VIADD R56, R56, 0x1 ;  /* 0x0000000138387836 */ /* 0x000fc80000000000 */
[--C-:B------:R-:W-:Y:S01]  /*1060*/  IMAD R21, R8, 0x2, R19.reuse ;  /* 0x0000000208157824 */ /* 0x100fe200078e0213 */
[----:B------:R-:W-:Y:S01]  /*1070*/  ISETP.GE.AND P1, PT, R56, 0x4, PT ;  /* 0x000000043800780c */ /* 0x000fe20003f26270 */
[----:B------:R-:W-:-:S03]  /*1080*/  IMAD R19, R12, 0x2, R19 ;  /* 0x000000020c137824 */ /* 0x000fc600078e0213 */
[----:B------:R-:W-:Y:S01]  /*1090*/  SEL R22, R56, RZ, !P1 ;  /* 0x000000ff38167207 */ /* 0x000fe20004800000 */
[----:B------:R-:W-:-:S04]  /*10a0*/  DEPBAR.LE SB0, 0x4 ;  /* 0x000081000000791a */ /* 0x000fc80000000000 */
[----:B------:R-:W-:Y:S06]  /*10b0*/  BAR.SYNC.DEFER_BLOCKING 0x0 ;  /* 0x0000000000007b1d */ /* 0x000fec0000010000 */
[----:B------:R-:W-:-:S06]  /*10c0*/  WARPGROUP.ARRIVE ;  /* 0x00000000000079c5 */ /* 0x000fcc0000000000 */
[----:B------:R-:W-:Y:S01]  /*10d0*/  HGMMA.64x64x16.F32.BF16 R24, gdesc[UR12], R24 ;  /* 0x00e000000c1879f0 */ /* 0x000fe20008701818 */
[----:B------:R-:W-:Y:S02]  /*10e0*/  UIADD3.64 UR14, UR4, UR10, URZ ;  /* 0x0000000a040e7297 */ /* 0x000fe4000fffe03f */
[----:B------:R-:W-:Y:S02]  /*10f0*/  UIADD3.64 UR12, UR16, UR8, URZ ;  /* 0x00000008100c7297 */ /* 0x000fe4000fffe03f */
[----:B------:R-:W-:Y:S02]  /*1100*/  ULEA UR4, UR20, UR6, 0xd ;  /* 0x0000000614047291 */ /* 0x000fe4000f8e683f */
[----:B------:R-:W-:Y:S02]  /*1110*/  ULEA UR5, UR20, UR6, 0xc ;  /* 0x0000000614057291 */ /* 0x000fe4000f8e603f */
[----:B------:R-:W-:Y:S02]  /*1120*/  USHF.R.U32.HI UR4, URZ, 0x4, UR4 ;  /* 0x000000043f047899 */ /* 0x000fe40008011604 */
[----:B------:R-:W-:-:S02]  /*1130*/  UIADD3 UR5, UR5, 0x8000, URZ ;  /* 0x0000800005057890 */ /* 0x000fc4000fffe03f */
[----:B------:R-:W-:Y:S02]  /*1140*/  ULOP3.LUT UR4, UR4, 0x3fff, URZ, 0xc0, !UPT ;  /* 0x00003fff04047892 */ /* 0x000fe4000f8ec03f */
[----:B------:R-:W-:Y:S02]  /*1150*/  USHF.R.U32.HI UR5, URZ, 0x4, UR5 ;  /* 0x000000043f057899 */ /* 0x000fe40008011605 */
[----:B------:R-:W-:Y:S02]  /*1160*/  UIADD3 UR16, UP0, UR7, UR4, URZ ;  /* 0x0000000407107290 */ /* 0x000fe4000ff1e03f */
[----:B------:R-:W-:Y:S02]  /*1170*/  ULOP3.LUT UR4, UR5, 0x3fff, URZ, 0xc0, !UPT ;  /* 0x00003fff05047892 */ /* 0x000fe4000f8ec03f */
[----:B------:R-:W-:Y:S01]  /*1180*/  UIADD3.X UR17, URZ, URZ, URZ, UP0, !UPT ;  /* 0x0000003f3f117290 */ /* 0x000fe200087fe43f */
[----:B------:R-:W-:Y:S01]  /*1190*/  UMOV UR5, URZ ;  /* 0x0000003f00057c82 */ /* 0x000fe20008000000 */
[----:B------:R-:W-:Y:S01]  /*11a0*/  HGMMA.64x64x16.F32.BF16 R24, gdesc[UR12], R24, gsb0 ;  /* 0x00e000000c1879f0 */ /* 0x000fe20008001818 */
[----:B------:R-:W-:-:S02]  /*11b0*/  ULOP3.LUT UR12, UR16, 0x2000000, URZ, 0xfc, !UPT ;  /* 0x02000000100c7892 */ /* 0x000fc4000f8efc3f */
        /* <DEDUP_REMOVED lines=8> */
[----:B------:R-:W-:Y:S04]  /*1240*/  LDGSTS.E.BYPASS.128 [R21], desc[UR18][R2.64+0x40], !P0 ;  /* 0x0000004002157fae */ /* 0x000fe8000c101c52 */
[----:B------:R1:W-:Y:S04]  /*1250*/  LDGSTS.E.BYPASS.128 [R19], desc[UR18][R4.64+0x40], !P0 ;  /* 0x0000004004137fae */ /* 0x0003e8000c101c52 */
[----:B------:R-:W0:Y:S04]  /*1260*/  LDGDEPBAR ;  /* 0x00000000000079af */ /* 0x000e280000000000 */
[----:B------:R2:W-:Y:S01]  /*1270*/  LDGSTS.E.BYPASS.128 [R57+0x8000], desc[UR18][R10.64+0x40], !P0 ;  /* 0x080000400a397fae */ /* 0x0005e2000c101c52 */
[----:B------:R-:W-:-:S03]  /*1280*/  ISETP.GE.U32.AND P0, PT, R14, 0xba0, PT ;  /* 0x00000ba00e00780c */ /* 0x000fc60003f06070 */
[----:B------:R-:W0:Y:S01]  /*1290*/  LDGDEPBAR ;  /* 0x00000000000079af */ /* 0x000e220000000000 */
[----:B-1----:R-:W-:-:S05]  /*12a0*/  LEA R19, R22, UR6, 0xd ;  /* 0x0000000616137c11 */ /* 0x002fca000f8e68ff */
[--C-:B------:R-:W-:Y:S02]  /*12b0*/  IMAD R21, R8, 0x2, R19.reuse ;  /* 0x0000000208157824 */ /* 0x100fe400078e0213 */
[----:B------:R-:W-:Y:S02]  /*12c0*/  IMAD R19, R12, 0x2, R19 ;  /* 0x000000020c137824 */ /* 0x000fe400078e0213 */
[C---:B--2---:R-:W-:Y:S02]  /*12d0*/  IMAD R57, R22.reuse, 0x1000, R15 ;  /* 0x0000100016397824 */ /* 0x044fe400078e020f */
[----:B------:R-:W-:-:S05]  /*12e0*/  VIADD R22, R22, 0x1 ;  /* 0x0000000116167836 */ /* 0x000fca0000000000 */
[----:B------:R-:W-:-:S04]  /*12f0*/  ISETP.GE.AND P1, PT, R22, 0x4, PT ;  /* 0x000000041600780c */ /* 0x000fc80003f26270 */
[----:B------:R-:W-:Y:S01]  /*1300*/  SEL R22, R22, RZ, !P1 ;  /* 0x000000ff16167207 */ /* 0x000fe20004800000 */
[----:B------:R-:W-:-:S04]  /*1310*/  DEPBAR.LE SB0, 0x4 ;  /* 0x000081000000791a */ /* 0x000fc80000000000 */
[----:B------:R-:W-:Y:S01]  /*1320*/  BAR.SYNC.DEFER_BLOCKING 0x0 ;  /* 0x0000000000007b1d */ /* 0x000fe20000010000 */
[----:B------:R-:W-:Y:S02]  /*1330*/  IMAD R61, R22, 0x1000, R15 ;  /* 0x00001000163d7824 */ /* 0x000fe400078e020f */
[----:B------:R-:W-:-:S03]  /*1340*/  IMAD.MOV.U32 R56, RZ, RZ, R22 ;  /* 0x000000ffff387224 */ /* 0x000fc600078e0016 */
[----:B------:R-:W-:-:S06]  /*1350*/  WARPGROUP.ARRIVE ;  /* 0x00000000000079c5 */ /* 0x000fcc0000000000 */
[----:B------:R-:W-:Y:S01]  /*1360*/  HGMMA.64x64x16.F32.BF16 R24, gdesc[UR12], R24 ;  /* 0x00e000000c1879f0 */ /* 0x000fe20008701818 */
[----:B------:R-:W-:Y:S02]  /*1370*/  UIADD3.64 UR14, UR4, UR10, URZ ;  /* 0x0000000a040e7297 */ /* 0x000fe4000fffe03f */
[----:B------:R-:W-:Y:S02]  /*1380*/  UIADD3.64 UR12, UR16, UR8, URZ ;  /* 0x00000008100c7297 */ /* 0x000fe4000fffe03f */
[----:B------:R-:W-:-:S04]  /*1390*/  UIADD3 UR4, UR20, 0x1, URZ ;  /* 0x0000000114047890 */ /* 0x000fc8000fffe03f */
[----:B------:R-:W-:-:S04]  /*13a0*/  UISETP.GE.AND UP0, UPT, UR4, 0x4, UPT ;  /* 0x000000040400788c */ /* 0x000fc8000bf06270 */
        /* <DEDUP_REMOVED lines=10> */
[----:B------:R-:W-:Y:S02]  /*1450*/  UMOV UR5, URZ ;  /* 0x0000003f00057c82 */ /* 0x000fe40008000000 */
[----:B------:R-:W-:Y:S02]  /*1460*/  UIADD3.64 UR10, UR4, UR10, URZ ;  /* 0x0000000a040a7297 */ /* 0x000fe4000fffe03f */
[----:B------:R-:W-:Y:S01]  /*1470*/  UIADD3.64 UR8, UR16, UR8, URZ ;  /* 0x0000000810087297 */ /* 0x000fe2000fffe03f */
[----:B------:R-:W-:Y:S01]  /*1480*/  HGMMA.64x64x16.F32.BF16 R24, gdesc[UR12], R24, gsb0 ;  /* 0x00e000000c1879f0 */ /* 0x000fe20008001818 */
[----:B------:R-:W-:-:S02]  /*1490*/  ULOP3.LUT UR12, UR16, 0x2000000, URZ, 0xfc, !UPT ;  /* 0x02000000100c7892 */ /* 0x000fc4000f8efc3f */
[----:B------:R-:W-:Y:S02]  /*14a0*/  ULOP3.LUT UR14, UR4, 0x1000000, URZ, 0xfc, !UPT ;  /* 0x01000000040e7892 */ /* 0x000fe4000f8efc3f */
[----:B------:R-:W-:Y:S01]  /*14b0*/  ULOP3.LUT UR13, UR17, 0x80000020, URZ, 0xfc, !UPT ;  /* 0x80000020110d7892 */ /* 0x000fe2000f8efc3f */
[----:B------:R-:W-:Y:S01]  /*14c0*/  UMOV UR15, 0x80000020 ;  /* 0x80000020000f7882 */ /* 0x000fe20000000000 */
[----:B------:R-:W-:Y:S01]  /*14d0*/  UMOV UR4, UR20 ;  /* 0x0000001400047c82 */ /* 0x000fe20008000000 */
        /* <DEDUP_REMOVED lines=13> */
[----:B--2---:R-:W-:Y:S01]  /*15b0*/  IMAD R57, R8, 0x2, R19 ;  /* 0x0000000208397824 */ /* 0x004fe200078e0213 */
[----:B------:R-:W-:-:S04]  /*15c0*/  DEPBAR.LE SB0, 0x4 ;  /* 0x000081000000791a */ /* 0x000fc80000000000 */
[----:B------:R-:W-:Y:S06]  /*15d0*/  BAR.SYNC.DEFER_BLOCKING 0x0 ;  /* 0x0000000000007b1d */ /* 0x000fec0000010000 */
[----:B------:R-:W-:-:S06]  /*15e0*/  WARPGROUP.ARRIVE ;  /* 0x00000000000079c5 */ /* 0x000fcc0000000000 */
[----:B------:R-:W-:Y:S04]  /*15f0*/  HGMMA.64x64x16.F32.BF16 R24, gdesc[UR12], R24 ;  /* 0x00e000000c1879f0 */ /* 0x000fe80008701818 */
[----:B------:R-:W-:Y:S03]  /*1600*/  HGMMA.64x64x16.F32.BF16 R24, gdesc[UR8], R24, gsb0 ;  /* 0x00e00000081879f0 */ /* 0x000fe60008001818 */
[----:B------:R-:W-:Y:S02]  /*1610*/  WARPGROUP.DEPBAR.LE gsb0, 0x1 ;  /* 0x00008000000079c5 */ /* 0x000fe40000010100 */
[----:B------:R-:W-:Y:S06]  /*1620*/  BAR.SYNC.DEFER_BLOCKING 0x0 ;  /* 0x0000000000007b1d */ /* 0x000fec0000010000 */
[----:B------:R-:W-:Y:S01]  /*1630*/  @!PT LDS RZ, [RZ] ;  /* 0x00000000fffff984 */ /* 0x000fe20000000800 */
[----:B------:R-:W-:Y:S01]  /*1640*/  @!PT LDS RZ, [RZ] ;  /* 0x00000000fffff984 */ /* 0x000fe20000000800 */
[----:B------:R-:W-:Y:S01]  /*1650*/  @!PT LDS RZ, [RZ] ;  /* 0x00000000fffff984 */ /* 0x000fe20000000800 */
[----:B------:R1:W-:Y:S04]  /*1660*/  LDGSTS.E.BYPASS.128 [R57], desc[UR18][R2.64+0xc0], !P0 ;  /* 0x000000c002397fae */ /* 0x0003e8000c101c52 */
[----:B------:R2:W-:Y:S04]  /*1670*/  LDGSTS.E.BYPASS.128 [R59], desc[UR18][R4.64+0xc0], !P0 ;  /* 0x000000c0043b7fae */ /* 0x0005e8000c101c52 */
[----:B------:R-:W0:Y:S04]  /*1680*/  LDGDEPBAR ;  /* 0x00000000000079af */ /* 0x000e280000000000 */
[----:B------:R2:W-:Y:S01]  /*1690*/  LDGSTS.E.BYPASS.128 [R61+0x8000], desc[UR18][R10.64+0xc0], !P0 ;  /* 0x080000c00a3d7fae */ /* 0x0005e2000c101c52 */
[----:B------:R-:W-:-:S03]  /*16a0*/  IADD3 R14, P0, R10, 0x100, RZ ;  /* 0x000001000a0e7810 */ /* 0x000fc60007f1e0ff */
[----:B------:R-:W0:Y:S02]  /*16b0*/  LDGDEPBAR ;  /* 0x00000000000079af */ /* 0x000e240000000000 */
[----:B------:R-:W-:Y:S01]  /*16c0*/  IMAD.X R21, RZ, RZ, R11, P0 ;  /* 0x000000ffff157224 */ /* 0x000fe200000e060b */
[----:B------:R-:W-:-:S05]  /*16d0*/  IADD3 R16, P0, R4, 0x100, RZ ;  /* 0x0000010004107810 */ /* 0x000fca0007f1e0ff */
[----:B------:R-:W-:Y:S01]  /*16e0*/  IMAD.X R19, RZ, RZ, R5, P0 ;  /* 0x000000ffff137224 */ /* 0x000fe200000e0605 */
[----:B-1----:R-:W-:-:S05]  /*16f0*/  IADD3 R2, P0, R2, 0x100, RZ ;  /* 0x0000010002027810 */ /* 0x002fca0007f1e0ff */
[----:B------:R-:W-:Y:S01]  /*1700*/  IMAD.X R3, RZ, RZ, R3, P0 ;  /* 0x000000ffff037224 */ /* 0x000fe200000e0603 */
[----:B------:R-:W-:-:S13]  /*1710*/  ISETP.GE.U32.AND P0, PT, R20, 0xbe0, PT ;  /* 0x00000be01400780c */ /* 0x000fda0003f06070 */
[----:B--2---:R-:W-:Y:S05]  /*1720*/  @!P0 BRA `(.L_x_0) ;  /* 0xfffffff000f88947 */ /* 0x004fea000383ffff */
[----:B------:R-:W-:Y:S02]  /*1730*/  WARPGROUP.DEPBAR.LE gsb0, 0x0 ;  /* 0x00008000000079c5 */ /* 0x000fe40000010000 */
[----:B------:R-:W-:-:S04]  /*1740*/  DEPBAR.LE SB0, 0x0 ;  /* 0x000080000000791a */ /* 0x000fc80000000000 */
[----:B------:R-:W-:Y:S01]  /*1750*/  IMAD.SHL.U32 R2, R17, 0x4, RZ ;  /* 0x0000000411027824 */ /* 0x000fe200078e00ff */
[----:B------:R-:W-:Y:S02]  /*1760*/  LOP3.LUT R13, R13, 0xf, RZ, 0xc0, !PT ;  /* 0x0000000f0d0d7812 */ /* 0x000fe400078ec0ff */
[----:B------:R-:W-:Y:S02]  /*1770*/  LOP3.LUT R18, R18, 0x7, RZ, 0xc0, !PT ;  /* 0x0000000712127812 */ /* 0x000fe400078ec0ff */
[----:B------:R-:W-:Y:S02]  /*1780*/  LOP3.LUT R2, R2, 0x8, RZ, 0xc0, !PT ;  /* 0x0000000802027812 */ /* 0x000fe400078ec0ff */
[----:B------:R-:W-:Y:S02]  /*1790*/  F2FP.BF16.F32.PACK_AB R24, R25, R24 ;  /* 0x000000181918723e */ /* 0x000fe400000010ff */
[----:B------:R-:W-:Y:S01]  /*17a0*/  F2FP.BF16.F32.PACK_AB R25, R27, R26 ;  /* 0x0000001a1b19723e */ /* 0x000fe200000010ff */
[----:B------:R-:W-:Y:S01]  /*17b0*/  IMAD R13, R13, 0x48, R2 ;  /* 0x000000480d0d7824 */ /* 0x000fe200078e0202 */
[----:B------:R-:W-:-:S02]  /*17c0*/  F2FP.BF16.F32.PACK_AB R32, R33, R32 ;  /* 0x000000202120723e */ /* 0x000fc400000010ff */
[----:B------:R-:W-:Y:S01]  /*17d0*/  F2FP.BF16.F32.PACK_AB R26, R29, R28 ;  /* 0x0000001c1d1a723e */ /* 0x000fe200000010ff */
[----:B------:R-:W-:Y:S01]  /*17e0*/  IMAD R13, R18, 0x480, R13 ;  /* 0x00000480120d7824 */ /* 0x000fe200078e020d */
[----:B------:R-:W-:Y:S02]  /*17f0*/  F2FP.BF16.F32.PACK_AB R27, R31, R30 ;  /* 0x0000001e1f1b723e */ /* 0x000fe400000010ff */
[----:B------:R-:W-:Y:S02]  /*1800*/  F2FP.BF16.F32.PACK_AB R33, R35, R34 ;  /* 0x000000222321723e */ /* 0x000fe400000010ff */
[----:B------:R-:W-:Y:S02]  /*1810*/  F2FP.BF16.F32.PACK_AB R40, R41, R40 ;  /* 0x000000282928723e */ /* 0x000fe400000010ff */
[----:B------:R-:W-:Y:S01]  /*1820*/  LEA R5, R13, UR6, 0x1 ;  /* 0x000000060d057c11 */ /* 0x000fe2000f8e08ff */
[----:B------:R-:W-:Y:S01]  /*1830*/  BAR.SYNC.DEFER_BLOCKING 0x0 ;  /* 0x0000000000007b1d */ /* 0x000fe20000010000 */
[----:B------:R-:W-:-:S02]  /*1840*/  F2FP.BF16.F32.PACK_AB R34, R37, R36 ;  /* 0x000000242522723e */ /* 0x000fc400000010ff */
[----:B------:R-:W-:Y:S02]  /*1850*/  F2FP.BF16.F32.PACK_AB R35, R39, R38 ;  /* 0x000000262723723e */ /* 0x000fe400000010ff */
[----:B------:R-:W-:Y:S02]  /*1860*/  F2FP.BF16.F32.PACK_AB R41, R43, R42 ;  /* 0x0000002a2b29723e */ /* 0x000fe400000010ff */
[----:B------:R-:W-:Y:S02]  /*1870*/  F2FP.BF16.F32.PACK_AB R48, R49, R48 ;  /* 0x000000303130723e */ /* 0x000fe400000010ff */
[----:B------:R-:W-:Y:S02]  /*1880*/  F2FP.BF16.F32.PACK_AB R42, R45, R44 ;  /* 0x0000002c2d2a723e */ /* 0x000fe400000010ff */
[----:B------:R-:W-:Y:S02]  /*1890*/  F2FP.BF16.F32.PACK_AB R43, R47, R46 ;  /* 0x0000002e2f2b723e */ /* 0x000fe400000010ff */
[----:B------:R-:W-:-:S02]  /*18a0*/  F2FP.BF16.F32.PACK_AB R49, R51, R50 ;  /* 0x000000323331723e */ /* 0x000fc400000010ff */
[----:B------:R-:W-:Y:S02]  /*18b0*/  F2FP.BF16.F32.PACK_AB R50, R53, R52 ;  /* 0x000000343532723e */ /* 0x000fe400000010ff */
[----:B------:R-:W-:Y:S02]  /*18c0*/  F2FP.BF16.F32.PACK_AB R51, R55, R54 ;  /* 0x000000363733723e */ /* 0x000fe400000010ff */
[----:B------:R-:W-:Y:S02]  /*18d0*/  LOP3.LUT R17, R17, 0x3, RZ, 0xc0, !PT ;  /* 0x0000000311117812 */ /* 0x000fe400078ec0ff */
[----:B------:R-:W-:Y:S02]  /*18e0*/  LOP3.LUT R2, R0, 0x38, RZ, 0xc0, !PT ;  /* 0x0000003800027812 */ /* 0x000fe400078ec0ff */
[----:B------:R-:W-:Y:S01]  /*18f0*/  LOP3.LUT R7, R7, 0x38, R0, 0xf8, !PT ;  /* 0x0000003807077812 */ /* 0x000fe200078ef800 */
[----:B------:R1:W-:Y:S01]  /*1900*/  STSM.16.M88.4 [R5], R24 ;  /* 0x0000001805007844 */ /* 0x0003e20000000200 */
[----:B------:R-:W-:Y:S01]  /*1910*/  IMAD R17, R18, 0x4, R17 ;  /* 0x0000000412117824 */ /* 0x000fe200078e0211 */
[----:B------:R-:W-:-:S02]  /*1920*/  LOP3.LUT R0, R6, 0x20, RZ, 0xfc, !PT ;  /* 0x0000002006007812 */ /* 0x000fc400078efcff */
[----:B------:R-:W-:Y:S01]  /*1930*/  STSM.16.M88.4 [R5+0x20], R32 ;  /* 0x0000202005007844 */ /* 0x000fe20000000200 */
[----:B------:R-:W-:Y:S01]  /*1940*/  IMAD R2, R17, 0x48, R2 ;  /* 0x0000004811027824 */ /* 0x000fe200078e0202 */
[----:B------:R-:W-:Y:S01]  /*1950*/  ISETP.GE.AND P0, PT, R7, 0x3000, PT ;  /* 0x000030000700780c */ /* 0x000fe20003f06270 */
[C---:B------:R-:W-:Y:S01]  /*1960*/  IMAD R11, R6.reuse, 0x3000, R7 ;  /* 0x00003000060b7824 */ /* 0x040fe200078e0207 */
[----:B------:R-:W-:Y:S01]  /*1970*/  STSM.16.M88.4 [R5+0x40], R40 ;  /* 0x0000402805007844 */ /* 0x000fe20000000200 */
[----:B------:R-:W-:Y:S02]  /*1980*/  LOP3.LUT R4, R6, 0x40, RZ, 0xfc, !PT ;  /* 0x0000004006047812 */ /* 0x000fe400078efcff */
[----:B------:R-:W-:Y:S01]  /*1990*/  LEA R10, R2, UR6, 0x1 ;  /* 0x00000006020a7c11 */ /* 0x000fe2000f8e08ff */
[----:B------:R2:W-:Y:S01]  /*19a0*/  STSM.16.M88.4 [R5+0x60], R48 ;  /* 0x0000603005007844 */ /* 0x0005e20000000200 */
[----:B------:R-:W2:Y:S08]  /*19b0*/  LDC.64 R2, c[0x0][0x220] ;  /* 0x00008800ff027b82 */ /* 0x000eb00000000a00 */
[----:B------:R-:W-:Y:S01]  /*19c0*/  BAR.SYNC.DEFER_BLOCKING 0x0 ;  /* 0x0000000000007b1d */ /* 0x000fe20000010000 */
[CC--:B------:R-:W-:Y:S01]  /*19d0*/  ISETP.LT.AND P3, PT, R6.reuse, R9.reuse, !P0 ;  /* 0x000000090600720c */ /* 0x0c0fe20004761270 */
[C---:B------:R-:W-:Y:S01]  /*19e0*/  VIADD R7, R11.reuse, 0x60000 ;  /* 0x000600000b077836 */ /* 0x040fe20000000000 */
[----:B------:R-:W-:Y:S01]  /*19f0*/  LOP3.LUT R6, R6, 0x60, RZ, 0xfc, !PT ;  /* 0x0000006006067812 */ /* 0x000fe200078efcff */
[----:B-1----:R-:W-:Y:S01]  /*1a00*/  VIADD R25, R11, 0xc0000 ;  /* 0x000c00000b197836 */ /* 0x002fe20000000000 */
[----:B------:R-:W-:-:S02]  /*1a10*/  ISETP.LT.AND P2, PT, R0, R9, !P0 ;  /* 0x000000090000720c */ /* 0x000fc40004741270 */
[-C--:B------:R-:W-:Y:S02]  /*1a20*/  ISETP.LT.AND P1, PT, R4, R9.reuse, !P0 ;  /* 0x000000090400720c */ /* 0x080fe40004721270 */
[----:B------:R-:W-:Y:S01]  /*1a30*/  ISETP.LT.AND P0, PT, R6, R9, !P0 ;  /* 0x000000090600720c */ /* 0x000fe20004701270 */
[--C-:B--2---:R-:W-:Y:S01]  /*1a40*/  IMAD.WIDE R4, R11, 0x2, R2.reuse ;  /* 0x000000020b047825 */ /* 0x104fe200078e0202 */
[----:B------:R-:W1:Y:S03]  /*1a50*/  LDS.128 R20, [R10] ;  /* 0x000000000a147984 */ /* 0x000e660000000c00 */
[--C-:B------:R-:W-:Y:S01]  /*1a60*/  IMAD.WIDE R6, R7, 0x2, R2.reuse ;  /* 0x0000000207067825 */ /* 0x100fe200078e0202 */
[----:B------:R-:W2:Y:S03]  /*1a70*/  LDS.128 R16, [R10+0x1200] ;  /* 0x001200000a107984 */ /* 0x000ea60000000c00 */
[----:B------:R-:W-:Y:S01]  /*1a80*/  IMAD.WIDE R8, R25, 0x2, R2 ;  /* 0x0000000219087825 */ /* 0x000fe200078e0202 */
[----:B------:R-:W3:Y:S04]  /*1a90*/  LDS.128 R12, [R10+0x2400] ;  /* 0x002400000a0c7984 */ /* 0x000ee80000000c00 */
[----:B-1----:R1:W-:Y:S04]  /*1aa0*/  @P3 STG.E.128 desc[UR18][R4.64], R20 ;  /* 0x0000001404003986 */ /* 0x0023e8000c101d12 */
[----:B--2---:R1:W-:Y:S04]  /*1ab0*/  @P2 STG.E.128 desc[UR18][R6.64], R16 ;  /* 0x0000001006002986 */ /* 0x0043e8000c101d12 */
[----:B---3--:R1:W-:Y:S01]  /*1ac0*/  @P1 STG.E.128 desc[UR18][R8.64], R12 ;  /* 0x0000000c08001986 */ /* 0x0083e2000c101d12 */
[----:B------:R-:W-:Y:S05]  /*1ad0*/  @!P0 EXIT ;  /* 0x000000000000894d */ /* 0x000fea0003800000 */
[----:B-1----:R-:W1:Y:S01]  /*1ae0*/  LDS.128 R4, [R10+0x3600] ;  /* 0x003600000a047984 */ /* 0x002e620000000c00 */
[----:B------:R-:W-:-:S04]  /*1af0*/  VIADD R11, R11, 0x120000 ;  /* 0x001200000b0b7836 */ /* 0x000fc80000000000 */
[----:B------:R-:W-:-:S05]  /*1b00*/  IMAD.WIDE R2, R11, 0x2, R2 ;  /* 0x000000020b027825 */ /* 0x000fca00078e0202 */
[----:B-1----:R-:W-:Y:S01]  /*1b10*/  STG.E.128 desc[UR18][R2.64], R4 ;  /* 0x0000000402007986 */ /* 0x002fe2000c101d12 */
[----:B------:R-:W-:Y:S05]  /*1b20*/  EXIT ;  /* 0x000000000000794d */ /* 0x000fea0003800000 */
.L_x_1:
[----:B------:R-:W-:-:S00]  /*1b30*/  BRA `(.L_x_1) ;  /* 0xfffffffc00fc7947 */ /* 0x000fc0000383ffff */
[----:B------:R-:W-:-:S00]  /*1b40*/  NOP ;  /* 0x0000000000007918 */ /* 0x000fc00000000000 */
        /* <DEDUP_REMOVED lines=11> */
.L_x_2:


//--------------------- .nv.shared.triton_mm      --------------------------
	.section	.nv.shared.triton_mm,"aw",@nobits
	.sectionflags	@""
	.align	16
	.zero		1024


//--------------------- .nv.constant0.triton_mm   --------------------------
	.section	.nv.constant0.triton_mm,"a",@progbits
	.sectionflags	@""
	.align	4
.nv.constant0.triton_mm:
	.zero		556
